//
// Generated by NVIDIA NVVM Compiler
//
// Compiler Build ID: CL-36424714
// Cuda compilation tools, release 13.0, V13.0.88
// Based on NVVM 20.0.0
//

.version 9.0
.target sm_100
.address_size 64

	// .globl	_Z3addiiPi

.visible .entry _Z3addiiPi(
	.param .u32 _Z3addiiPi_param_0,
	.param .u32 _Z3addiiPi_param_1,
	.param .u64 .ptr .align 1 _Z3addiiPi_param_2
)
{
	.reg .b32 	%r<4>;
	.reg .b64 	%rd<3>;

	ld.param.u32 	%r1, [_Z3addiiPi_param_0];
	ld.param.u32 	%r2, [_Z3addiiPi_param_1];
	ld.param.u64 	%rd1, [_Z3addiiPi_param_2];
	cvta.to.global.u64 	%rd2, %rd1;
	add.s32 	%r3, %r2, %r1;
	st.global.u32 	[%rd2], %r3;
	ret;

}
	// .globl	_Z9addKernelPiPKiS1_i
.visible .entry _Z9addKernelPiPKiS1_i(
	.param .u64 .ptr .align 1 _Z9addKernelPiPKiS1_i_param_0,
	.param .u64 .ptr .align 1 _Z9addKernelPiPKiS1_i_param_1,
	.param .u64 .ptr .align 1 _Z9addKernelPiPKiS1_i_param_2,
	.param .u32 _Z9addKernelPiPKiS1_i_param_3
)
{
	.reg .pred 	%p<2>;
	.reg .b32 	%r<9>;
	.reg .b64 	%rd<11>;

	ld.param.u64 	%rd1, [_Z9addKernelPiPKiS1_i_param_0];
	ld.param.u64 	%rd2, [_Z9addKernelPiPKiS1_i_param_1];
	ld.param.u64 	%rd3, [_Z9addKernelPiPKiS1_i_param_2];
	ld.param.u32 	%r2, [_Z9addKernelPiPKiS1_i_param_3];
	mov.u32 	%r3, %tid.x;
	mov.u32 	%r4, %ctaid.x;
	mov.u32 	%r5, %ntid.x;
	mad.lo.s32 	%r1, %r4, %r5, %r3;
	setp.ge.s32 	%p1, %r1, %r2;
	@%p1 bra 	$L__BB1_2;
	cvta.to.global.u64 	%rd4, %rd2;
	cvta.to.global.u64 	%rd5, %rd3;
	cvta.to.global.u64 	%rd6, %rd1;
	mul.wide.s32 	%rd7, %r1, 4;
	add.s64 	%rd8, %rd4, %rd7;
	ld.global.u32 	%r6, [%rd8];
	add.s64 	%rd9, %rd5, %rd7;
	ld.global.u32 	%r7, [%rd9];
	add.s32 	%r8, %r7, %r6;
	add.s64 	%rd10, %rd6, %rd7;
	st.global.u32 	[%rd10], %r8;
$L__BB1_2:
	ret;

}


// ===== COMPILED SASS (sm_100) =====

	.target	sm_100

	.elftype	@"ET_EXEC"


//--------------------- .note.nv.tkinfo           --------------------------
	.section	.note.nv.tkinfo,"",@"SHT_NOTE"
	.sectionflags	@"SHF_NOTE_NV_TKINFO"
	.tkinfo
        /*0018*/ 	.word	0x00000002
        /*0030*/ 	.string	""
        /*0030*/ 	.string	"ptxas"
        /*0030*/ 	.string	"Cuda compilation tools, release 13.0, V13.0.88"
        /*0030*/ 	.string	"Build cuda_13.0.r13.0/compiler.36424714_0"
        /*0030*/ 	.string	"-arch sm_100 -m 64 "



//--------------------- .note.nv.cuinfo           --------------------------
	.section	.note.nv.cuinfo,"",@"SHT_NOTE"
	.sectionflags	@"SHF_NOTE_NV_CUINFO"
        /*0018*/ 	.short	0x0002
        /*001a*/ 	.short	0x0064
        /*001c*/ 	.short	0x0082
	.zero		2


//--------------------- .nv.info                  --------------------------
	.section	.nv.info,"",@"SHT_CUDA_INFO"
	.align	4


	//----- nvinfo : EIATTR_REGCOUNT
	.align		4
        /*0000*/ 	.byte	0x04, 0x2f
        /*0002*/ 	.short	(.L_1 - .L_0)
	.align		4
.L_0:
        /*0004*/ 	.word	index@(_Z3addiiPi)
        /*0008*/ 	.word	0x00000008


	//----- nvinfo : EIATTR_FRAME_SIZE
	.align		4
.L_1:
        /*000c*/ 	.byte	0x04, 0x11
        /*000e*/ 	.short	(.L_3 - .L_2)
	.align		4
.L_2:
        /*0010*/ 	.word	index@(_Z3addiiPi)
        /*0014*/ 	.word	0x00000000


	//----- nvinfo : EIATTR_REGCOUNT
	.align		4
.L_3:
        /*0018*/ 	.byte	0x04, 0x2f
        /*001a*/ 	.short	(.L_5 - .L_4)
	.align		4
.L_4:
        /*001c*/ 	.word	index@(_Z9addKernelPiPKiS1_i)
        /*0020*/ 	.word	0x0000000c


	//----- nvinfo : EIATTR_FRAME_SIZE
	.align		4
.L_5:
        /*0024*/ 	.byte	0x04, 0x11
        /*0026*/ 	.short	(.L_7 - .L_6)
	.align		4
.L_6:
        /*0028*/ 	.word	index@(_Z9addKernelPiPKiS1_i)
        /*002c*/ 	.word	0x00000000


	//----- nvinfo : EIATTR_MIN_STACK_SIZE
	.align		4
.L_7:
        /*0030*/ 	.byte	0x04, 0x12
        /*0032*/ 	.short	(.L_9 - .L_8)
	.align		4
.L_8:
        /*0034*/ 	.word	index@(_Z9addKernelPiPKiS1_i)
        /*0038*/ 	.word	0x00000000


	//----- nvinfo : EIATTR_MIN_STACK_SIZE
	.align		4
.L_9:
        /*003c*/ 	.byte	0x04, 0x12
        /*003e*/ 	.short	(.L_11 - .L_10)
	.align		4
.L_10:
        /*0040*/ 	.word	index@(_Z3addiiPi)
        /*0044*/ 	.word	0x00000000
.L_11:


//--------------------- .nv.compat                --------------------------
	.section	.nv.compat,"",@"SHT_CUDA_COMPAT_INFO"
	.align	4
        /*0000*/ 	.byte	0x02, 0x09, 0x00, 0x00, 0x02, 0x02, 0x01, 0x00, 0x02, 0x05, 0x05, 0x00, 0x03, 0x07, 0x01, 0x01
        /*0010*/ 	.byte	0x02, 0x03, 0x00, 0x00, 0x02, 0x06, 0x01, 0x00, 0x04, 0x0b, 0x08, 0x00, 0x09, 0x00, 0x00, 0x00
        /*0020*/ 	.byte	0x00, 0x00, 0x00, 0x00


//--------------------- .nv.info._Z9addKernelPiPKiS1_i --------------------------
	.section	.nv.info._Z9addKernelPiPKiS1_i,"",@"SHT_CUDA_INFO"
	.sectionflags	@""
	.align	4


	//----- nvinfo : EIATTR_CUDA_API_VERSION
	.align		4
        /*0000*/ 	.byte	0x04, 0x37
        /*0002*/ 	.short	(.L_13 - .L_12)
.L_12:
        /*0004*/ 	.word	0x00000082


	//----- nvinfo : EIATTR_KPARAM_INFO
	.align		4
.L_13:
        /*0008*/ 	.byte	0x04, 0x17
        /*000a*/ 	.short	(.L_15 - .L_14)
.L_14:
        /*000c*/ 	.word	0x00000000
        /*0010*/ 	.short	0x0003
        /*0012*/ 	.short	0x0018
        /*0014*/ 	.byte	0x00, 0xf0, 0x11, 0x00


	//----- nvinfo : EIATTR_KPARAM_INFO
	.align		4
.L_15:
        /*0018*/ 	.byte	0x04, 0x17
        /*001a*/ 	.short	(.L_17 - .L_16)
.L_16:
        /*001c*/ 	.word	0x00000000
        /*0020*/ 	.short	0x0002
        /*0022*/ 	.short	0x0010
        /*0024*/ 	.byte	0x00, 0xf5, 0x21, 0x00


	//----- nvinfo : EIATTR_KPARAM_INFO
	.align		4
.L_17:
        /*0028*/ 	.byte	0x04, 0x17
        /*002a*/ 	.short	(.L_19 - .L_18)
.L_18:
        /*002c*/ 	.word	0x00000000
        /*0030*/ 	.short	0x0001
        /*0032*/ 	.short	0x0008
        /*0034*/ 	.byte	0x00, 0xf5, 0x21, 0x00


	//----- nvinfo : EIATTR_KPARAM_INFO
	.align		4
.L_19:
        /*0038*/ 	.byte	0x04, 0x17
        /*003a*/ 	.short	(.L_21 - .L_20)
.L_20:
        /*003c*/ 	.word	0x00000000
        /*0040*/ 	.short	0x0000
        /*0042*/ 	.short	0x0000
        /*0044*/ 	.byte	0x00, 0xf5, 0x21, 0x00


	//----- nvinfo : EIATTR_SPARSE_MMA_MASK
	.align		4
.L_21:
        /*0048*/ 	.byte	0x03, 0x50
        /*004a*/ 	.short	0x0000


	//----- nvinfo : EIATTR_MAXREG_COUNT
	.align		4
        /*004c*/ 	.byte	0x03, 0x1b
        /*004e*/ 	.short	0x00ff


	//----- nvinfo : EIATTR_MERCURY_ISA_VERSION
	.align		4
        /*0050*/ 	.byte	0x03, 0x5f
        /*0052*/ 	.short	0x0101


	//----- nvinfo : EIATTR_VRC_CTA_INIT_COUNT
	.align		4
        /*0054*/ 	.byte	0x02, 0x4a
	.zero		1
	.zero		1


	//----- nvinfo : EIATTR_EXIT_INSTR_OFFSETS
	.align		4
        /*0058*/ 	.byte	0x04, 0x1c
        /*005a*/ 	.short	(.L_23 - .L_22)


	//   ....[0]....
.L_22:
        /*005c*/ 	.word	0x00000070


	//   ....[1]....
        /*0060*/ 	.word	0x00000130


	//----- nvinfo : EIATTR_CBANK_PARAM_SIZE
	.align		4
.L_23:
        /*0064*/ 	.byte	0x03, 0x19
        /*0066*/ 	.short	0x001c


	//----- nvinfo : EIATTR_PARAM_CBANK
	.align		4
        /*0068*/ 	.byte	0x04, 0x0a
        /*006a*/ 	.short	(.L_25 - .L_24)
	.align		4
.L_24:
        /*006c*/ 	.word	index@(.nv.constant0._Z9addKernelPiPKiS1_i)
        /*0070*/ 	.short	0x0380
        /*0072*/ 	.short	0x001c


	//----- nvinfo : EIATTR_SW_WAR
	.align		4
.L_25:
        /*0074*/ 	.byte	0x04, 0x36
        /*0076*/ 	.short	(.L_27 - .L_26)
.L_26:
        /*0078*/ 	.word	0x00000008
.L_27:


//--------------------- .nv.info._Z3addiiPi       --------------------------
	.section	.nv.info._Z3addiiPi,"",@"SHT_CUDA_INFO"
	.sectionflags	@""
	.align	4


	//----- nvinfo : EIATTR_CUDA_API_VERSION
	.align		4
        /*0000*/ 	.byte	0x04, 0x37
        /*0002*/ 	.short	(.L_29 - .L_28)
.L_28:
        /*0004*/ 	.word	0x00000082


	//----- nvinfo : EIATTR_KPARAM_INFO
	.align		4
.L_29:
        /*0008*/ 	.byte	0x04, 0x17
        /*000a*/ 	.short	(.L_31 - .L_30)
.L_30:
        /*000c*/ 	.word	0x00000000
        /*0010*/ 	.short	0x0002
        /*0012*/ 	.short	0x0008
        /*0014*/ 	.byte	0x00, 0xf5, 0x21, 0x00


	//----- nvinfo : EIATTR_KPARAM_INFO
	.align		4
.L_31:
        /*0018*/ 	.byte	0x04, 0x17
        /*001a*/ 	.short	(.L_33 - .L_32)
.L_32:
        /*001c*/ 	.word	0x00000000
        /*0020*/ 	.short	0x0001
        /*0022*/ 	.short	0x0004
        /*0024*/ 	.byte	0x00, 0xf0, 0x11, 0x00


	//----- nvinfo : EIATTR_KPARAM_INFO
	.align		4
.L_33:
        /*0028*/ 	.byte	0x04, 0x17
        /*002a*/ 	.short	(.L_35 - .L_34)
.L_34:
        /*002c*/ 	.word	0x00000000
        /*0030*/ 	.short	0x0000
        /*0032*/ 	.short	0x0000
        /*0034*/ 	.byte	0x00, 0xf0, 0x11, 0x00


	//----- nvinfo : EIATTR_SPARSE_MMA_MASK
	.align		4
.L_35:
        /*0038*/ 	.byte	0x03, 0x50
        /*003a*/ 	.short	0x0000


	//----- nvinfo : EIATTR_MAXREG_COUNT
	.align		4
        /*003c*/ 	.byte	0x03, 0x1b
        /*003e*/ 	.short	0x00ff


	//----- nvinfo : EIATTR_MERCURY_ISA_VERSION
	.align		4
        /*0040*/ 	.byte	0x03, 0x5f
        /*0042*/ 	.short	0x0101


	//----- nvinfo : EIATTR_VRC_CTA_INIT_COUNT
	.align		4
        /*0044*/ 	.byte	0x02, 0x4a
	.zero		1
	.zero		1


	//----- nvinfo : EIATTR_EXIT_INSTR_OFFSETS
	.align		4
        /*0048*/ 	.byte	0x04, 0x1c
        /*004a*/ 	.short	(.L_37 - .L_36)


	//   ....[0]....
.L_36:
        /*004c*/ 	.word	0x00000060


	//----- nvinfo : EIATTR_CBANK_PARAM_SIZE
	.align		4
.L_37:
        /*0050*/ 	.byte	0x03, 0x19
        /*0052*/ 	.short	0x0010


	//----- nvinfo : EIATTR_PARAM_CBANK
	.align		4
        /*0054*/ 	.byte	0x04, 0x0a
        /*0056*/ 	.short	(.L_39 - .L_38)
	.align		4
.L_38:
        /*0058*/ 	.word	index@(.nv.constant0._Z3addiiPi)
        /*005c*/ 	.short	0x0380
        /*005e*/ 	.short	0x0010


	//----- nvinfo : EIATTR_SW_WAR
	.align		4
.L_39:
        /*0060*/ 	.byte	0x04, 0x36
        /*0062*/ 	.short	(.L_41 - .L_40)
.L_40:
        /*0064*/ 	.word	0x00000008
.L_41:


//--------------------- .nv.callgraph             --------------------------
	.section	.nv.callgraph,"",@"SHT_CUDA_CALLGRAPH"
	.align	4
	.sectionentsize	8
	.align		4
        /*0000*/ 	.word	0x00000000
	.align		4
        /*0004*/ 	.word	0xffffffff
	.align		4
        /*0008*/ 	.word	0x00000000
	.align		4
        /*000c*/ 	.word	0xfffffffe
	.align		4
        /*0010*/ 	.word	0x00000000
	.align		4
        /*0014*/ 	.word	0xfffffffd
	.align		4
        /*0018*/ 	.word	0x00000000
	.align		4
        /*001c*/ 	.word	0xfffffffc


//--------------------- .text._Z9addKernelPiPKiS1_i --------------------------
	.section	.text._Z9addKernelPiPKiS1_i,"ax",@progbits
	.align	128
        .global         _Z9addKernelPiPKiS1_i
        .type           _Z9addKernelPiPKiS1_i,@function
        .size           _Z9addKernelPiPKiS1_i,(.L_x_2 - _Z9addKernelPiPKiS1_i)
        .other          _Z9addKernelPiPKiS1_i,@"STO_CUDA_ENTRY STV_DEFAULT"
_Z9addKernelPiPKiS1_i:
.text._Z9addKernelPiPKiS1_i:
[----:B------:R-:W-:Y:S01]  /*0000*/  LDC R1, c[0x0][0x37c] ;  /* 0x0000df00ff017b82 */ /* 0x000fe20000000800 */
[----:B------:R-:W0:Y:S07]  /*0010*/  S2R R9, SR_TID.X ;  /* 0x0000000000097919 */ /* 0x000e2e0000002100 */
[----:B------:R-:W0:Y:S01]  /*0020*/  S2UR UR4, SR_CTAID.X ;  /* 0x00000000000479c3 */ /* 0x000e220000002500 */
[----:B------:R-:W1:Y:S07]  /*0030*/  LDCU UR5, c[0x0][0x398] ;  /* 0x00007300ff0577ac */ /* 0x000e6e0008000800 */
[----:B------:R-:W0:Y:S02]  /*0040*/  LDC R0, c[0x0][0x360] ;  /* 0x0000d800ff007b82 */ /* 0x000e240000000800 */
[----:B0-----:R-:W-:-:S05]  /*0050*/  IMAD R9, R0, UR4, R9 ;  /* 0x0000000400097c24 */ /* 0x001fca000f8e0209 */
[----:B-1----:R-:W-:-:S13]  /*0060*/  ISETP.GE.AND P0, PT, R9, UR5, PT ;  /* 0x0000000509007c0c */ /* 0x002fda000bf06270 */
[----:B------:R-:W-:Y:S05]  /*0070*/  @P0 EXIT ;  /* 0x000000000000094d */ /* 0x000fea0003800000 */
[----:B------:R-:W0:Y:S01]  /*0080*/  LDC.64 R2, c[0x0][0x388] ;  /* 0x0000e200ff027b82 */ /* 0x000e220000000a00 */
[----:B------:R-:W1:Y:S07]  /*0090*/  LDCU.64 UR4, c[0x0][0x358] ;  /* 0x00006b00ff0477ac */ /* 0x000e6e0008000a00 */
[----:B------:R-:W2:Y:S08]  /*00a0*/  LDC.64 R4, c[0x0][0x390] ;  /* 0x0000e400ff047b82 */ /* 0x000eb00000000a00 */
[----:B------:R-:W3:Y:S01]  /*00b0*/  LDC.64 R6, c[0x0][0x380] ;  /* 0x0000e000ff067b82 */ /* 0x000ee20000000a00 */
[----:B0-----:R-:W-:-:S06]  /*00c0*/  IMAD.WIDE R2, R9, 0x4, R2 ;  /* 0x0000000409027825 */ /* 0x001fcc00078e0202 */
[----:B-1----:R-:W4:Y:S01]  /*00d0*/  LDG.E R2, desc[UR4][R2.64] ;  /* 0x0000000402027981 */ /* 0x002f22000c1e1900 */
[----:B--2---:R-:W-:-:S06]  /*00e0*/  IMAD.WIDE R4, R9, 0x4, R4 ;  /* 0x0000000409047825 */ /* 0x004fcc00078e0204 */
[----:B------:R-:W4:Y:S01]  /*00f0*/  LDG.E R5, desc[UR4][R4.64] ;  /* 0x0000000404057981 */ /* 0x000f22000c1e1900 */
[----:B---3--:R-:W-:Y:S01]  /*0100*/  IMAD.WIDE R6, R9, 0x4, R6 ;  /* 0x0000000409067825 */ /* 0x008fe200078e0206 */
[----:B----4-:R-:W-:-:S05]  /*0110*/  IADD3 R9, PT, PT, R2, R5, RZ ;  /* 0x0000000502097210 */ /* 0x010fca0007ffe0ff */
[----:B------:R-:W-:Y:S01]  /*0120*/  STG.E desc[UR4][R6.64], R9 ;  /* 0x0000000906007986 */ /* 0x000fe2000c101904 */
[----:B------:R-:W-:Y:S05]  /*0130*/  EXIT ;  /* 0x000000000000794d */ /* 0x000fea0003800000 */
.L_x_0:
[----:B------:R-:W-:-:S00]  /*0140*/  BRA `(.L_x_0) ;  /* 0xfffffffc00fc7947 */ /* 0x000fc0000383ffff */
[----:B------:R-:W-:-:S00]  /*0150*/  NOP ;  /* 0x0000000000007918 */ /* 0x000fc00000000000 */
        /* <DEDUP_REMOVED lines=10> */
.L_x_2:


//--------------------- .text._Z3addiiPi          --------------------------
	.section	.text._Z3addiiPi,"ax",@progbits
	.align	128
        .global         _Z3addiiPi
        .type           _Z3addiiPi,@function
        .size           _Z3addiiPi,(.L_x_3 - _Z3addiiPi)
        .other          _Z3addiiPi,@"STO_CUDA_ENTRY STV_DEFAULT"
_Z3addiiPi:
.text._Z3addiiPi:
[----:B------:R-:W-:Y:S08]  /*0000*/  LDC R1, c[0x0][0x37c] ;  /* 0x0000df00ff017b82 */ /* 0x000ff00000000800 */
[----:B------:R-:W0:Y:S01]  /*0010*/  LDC.64 R4, c[0x0][0x380] ;  /* 0x0000e000ff047b82 */ /* 0x000e220000000a00 */
[----:B------:R-:W1:Y:S07]  /*0020*/  LDCU.64 UR4, c[0x0][0x358] ;  /* 0x00006b00ff0477ac */ /* 0x000e6e0008000a00 */
[----:B------:R-:W1:Y:S01]  /*0030*/  LDC.64 R2, c[0x0][0x388] ;  /* 0x0000e200ff027b82 */ /* 0x000e620000000a00 */
[----:B0-----:R-:W-:-:S05]  /*0040*/  IADD3 R5, PT, PT, R5, R4, RZ ;  /* 0x0000000405057210 */ /* 0x001fca0007ffe0ff */
[----:B-1----:R-:W-:Y:S01]  /*0050*/  STG.E desc[UR4][R2.64], R5 ;  /* 0x0000000502007986 */ /* 0x002fe2000c101904 */
[----:B------:R-:W-:Y:S05]  /*0060*/  EXIT ;  /* 0x000000000000794d */ /* 0x000fea0003800000 */
.L_x_1:
        /* <DEDUP_REMOVED lines=9> */
.L_x_3:


//--------------------- .nv.shared.reserved.0     --------------------------
	.section	.nv.shared.reserved.0,"aw",@nobits
	.weak		__nv_reservedSMEM_offset_0_alias
	.size		__nv_reservedSMEM_offset_0_alias, 0, 64
	.other		__nv_reservedSMEM_offset_0_alias,@"STO_CUDA_RESERVED_SHARED STV_DEFAULT"
__nv_reservedSMEM_offset_0_alias:
	.zero		0
	.zero		64


//--------------------- .nv.constant0._Z9addKernelPiPKiS1_i --------------------------
	.section	.nv.constant0._Z9addKernelPiPKiS1_i,"a",@progbits
	.sectionflags	@""
	.align	4
.nv.constant0._Z9addKernelPiPKiS1_i:
	.zero		924


//--------------------- .nv.constant0._Z3addiiPi  --------------------------
	.section	.nv.constant0._Z3addiiPi,"a",@progbits
	.sectionflags	@""
	.align	4
.nv.constant0._Z3addiiPi:
	.zero		912


//--------------------- SYMBOLS --------------------------

	.type		.nv.reservedSmem.offset0,@object
	.size		.nv.reservedSmem.offset0,0x4
